//
// Generated by NVIDIA NVVM Compiler
//
// Compiler Build ID: CL-36424714
// Cuda compilation tools, release 13.0, V13.0.88
// Based on NVVM 20.0.0
//

.version 9.0
.target sm_100
.address_size 64

	// .globl	_Z9init_linePfS_i

.visible .entry _Z9init_linePfS_i(
	.param .u64 .ptr .align 1 _Z9init_linePfS_i_param_0,
	.param .u64 .ptr .align 1 _Z9init_linePfS_i_param_1,
	.param .u32 _Z9init_linePfS_i_param_2
)
{
	.reg .pred 	%p<2>;
	.reg .b32 	%r<7>;
	.reg .b32 	%f<6>;
	.reg .b64 	%rd<8>;
	.reg .b64 	%fd<3>;

	ld.param.u64 	%rd1, [_Z9init_linePfS_i_param_0];
	ld.param.u64 	%rd2, [_Z9init_linePfS_i_param_1];
	ld.param.u32 	%r2, [_Z9init_linePfS_i_param_2];
	mov.u32 	%r3, %ctaid.x;
	mov.u32 	%r4, %ntid.x;
	mov.u32 	%r5, %tid.x;
	mad.lo.s32 	%r1, %r3, %r4, %r5;
	setp.ge.s32 	%p1, %r1, %r2;
	@%p1 bra 	$L__BB0_2;
	cvta.to.global.u64 	%rd3, %rd2;
	cvta.to.global.u64 	%rd4, %rd1;
	cvt.rn.f32.s32 	%f1, %r1;
	add.s32 	%r6, %r2, -1;
	cvt.rn.f32.s32 	%f2, %r6;
	div.rn.f32 	%f3, %f1, %f2;
	cvt.f64.f32 	%fd1, %f3;
	mul.f64 	%fd2, %fd1, 0d401921FB53C8D4F1;
	cvt.rn.f32.f64 	%f4, %fd2;
	sin.approx.f32 	%f5, %f4;
	mul.wide.s32 	%rd5, %r1, 4;
	add.s64 	%rd6, %rd3, %rd5;
	st.global.f32 	[%rd6], %f5;
	add.s64 	%rd7, %rd4, %rd5;
	st.global.f32 	[%rd7], %f5;
$L__BB0_2:
	ret;

}
	// .globl	_Z6updatePfS_ii
.visible .entry _Z6updatePfS_ii(
	.param .u64 .ptr .align 1 _Z6updatePfS_ii_param_0,
	.param .u64 .ptr .align 1 _Z6updatePfS_ii_param_1,
	.param .u32 _Z6updatePfS_ii_param_2,
	.param .u32 _Z6updatePfS_ii_param_3
)
{
	.reg .pred 	%p<10>;
	.reg .b32 	%r<18>;
	.reg .b32 	%f<30>;
	.reg .b64 	%rd<8>;
	.reg .b64 	%fd<25>;

	ld.param.u64 	%rd3, [_Z6updatePfS_ii_param_0];
	ld.param.u64 	%rd4, [_Z6updatePfS_ii_param_1];
	ld.param.u32 	%r9, [_Z6updatePfS_ii_param_2];
	ld.param.u32 	%r10, [_Z6updatePfS_ii_param_3];
	mov.u32 	%r11, %ctaid.x;
	mov.u32 	%r12, %ntid.x;
	mov.u32 	%r13, %tid.x;
	mad.lo.s32 	%r1, %r11, %r12, %r13;
	setp.ge.s32 	%p2, %r1, %r9;
	@%p2 bra 	$L__BB1_15;
	cvta.to.global.u64 	%rd5, %rd4;
	cvta.to.global.u64 	%rd6, %rd3;
	mul.wide.s32 	%rd7, %r1, 4;
	add.s64 	%rd1, %rd6, %rd7;
	add.s64 	%rd2, %rd5, %rd7;
	ld.global.f32 	%f26, [%rd2];
	setp.lt.s32 	%p3, %r10, 1;
	@%p3 bra 	$L__BB1_14;
	ld.global.f32 	%f25, [%rd1];
	setp.eq.s32 	%p4, %r1, 0;
	add.s32 	%r14, %r9, -1;
	setp.eq.s32 	%p5, %r1, %r14;
	or.pred  	%p1, %p4, %p5;
	and.b32  	%r2, %r10, 3;
	setp.lt.u32 	%p6, %r10, 4;
	@%p6 bra 	$L__BB1_9;
	and.b32  	%r15, %r10, 2147483644;
	neg.s32 	%r16, %r15;
$L__BB1_4:
	mov.f64 	%fd23, 0d0000000000000000;
	@%p1 bra 	$L__BB1_6;
	cvt.f64.f32 	%fd6, %f26;
	mul.f64 	%fd7, %fd6, 0d3FFD1EB851EB851F;
	cvt.f64.f32 	%fd8, %f25;
	sub.f64 	%fd9, %fd7, %fd8;
	cvt.rn.f32.f64 	%f16, %fd9;
	cvt.f64.f32 	%fd23, %f16;
$L__BB1_6:
	mov.f64 	%fd24, 0d0000000000000000;
	@%p1 bra 	$L__BB1_8;
	mul.f64 	%fd11, %fd23, 0d3FFD1EB851EB851F;
	cvt.f64.f32 	%fd12, %f26;
	sub.f64 	%fd13, %fd11, %fd12;
	cvt.rn.f32.f64 	%f17, %fd13;
	cvt.f64.f32 	%fd24, %f17;
$L__BB1_8:
	mul.f64 	%fd14, %fd24, 0d3FFD1EB851EB851F;
	sub.f64 	%fd15, %fd14, %fd23;
	cvt.rn.f32.f64 	%f18, %fd15;
	selp.f32 	%f25, 0f00000000, %f18, %p1;
	cvt.f64.f32 	%fd16, %f25;
	mul.f64 	%fd17, %fd16, 0d3FFD1EB851EB851F;
	sub.f64 	%fd18, %fd17, %fd24;
	cvt.rn.f32.f64 	%f19, %fd18;
	selp.f32 	%f26, 0f00000000, %f19, %p1;
	add.s32 	%r16, %r16, 4;
	setp.ne.s32 	%p7, %r16, 0;
	@%p7 bra 	$L__BB1_4;
$L__BB1_9:
	setp.eq.s32 	%p8, %r2, 0;
	@%p8 bra 	$L__BB1_14;
	neg.s32 	%r17, %r2;
$L__BB1_11:
	.pragma "nounroll";
	mov.f32 	%f10, %f26;
	mov.f32 	%f26, 0f00000000;
	@%p1 bra 	$L__BB1_13;
	cvt.f64.f32 	%fd19, %f10;
	mul.f64 	%fd20, %fd19, 0d3FFD1EB851EB851F;
	cvt.f64.f32 	%fd21, %f25;
	sub.f64 	%fd22, %fd20, %fd21;
	cvt.rn.f32.f64 	%f26, %fd22;
$L__BB1_13:
	add.s32 	%r17, %r17, 1;
	setp.ne.s32 	%p9, %r17, 0;
	mov.f32 	%f25, %f10;
	@%p9 bra 	$L__BB1_11;
$L__BB1_14:
	st.global.f32 	[%rd2], %f26;
$L__BB1_15:
	ret;

}


// ===== COMPILED SASS (sm_100) =====

	.target	sm_100

	.elftype	@"ET_EXEC"


//--------------------- .note.nv.tkinfo           --------------------------
	.section	.note.nv.tkinfo,"",@"SHT_NOTE"
	.sectionflags	@"SHF_NOTE_NV_TKINFO"
	.tkinfo
        /*0018*/ 	.word	0x00000002
        /*0030*/ 	.string	""
        /*0030*/ 	.string	"ptxas"
        /*0030*/ 	.string	"Cuda compilation tools, release 13.0, V13.0.88"
        /*0030*/ 	.string	"Build cuda_13.0.r13.0/compiler.36424714_0"
        /*0030*/ 	.string	"-arch sm_100 -m 64 "



//--------------------- .note.nv.cuinfo           --------------------------
	.section	.note.nv.cuinfo,"",@"SHT_NOTE"
	.sectionflags	@"SHF_NOTE_NV_CUINFO"
        /*0018*/ 	.short	0x0002
        /*001a*/ 	.short	0x0064
        /*001c*/ 	.short	0x0082
	.zero		2


//--------------------- .nv.info                  --------------------------
	.section	.nv.info,"",@"SHT_CUDA_INFO"
	.align	4


	//----- nvinfo : EIATTR_REGCOUNT
	.align		4
        /*0000*/ 	.byte	0x04, 0x2f
        /*0002*/ 	.short	(.L_1 - .L_0)
	.align		4
.L_0:
        /*0004*/ 	.word	index@(_Z9init_linePfS_i)
        /*0008*/ 	.word	0x00000010


	//----- nvinfo : EIATTR_FRAME_SIZE
	.align		4
.L_1:
        /*000c*/ 	.byte	0x04, 0x11
        /*000e*/ 	.short	(.L_3 - .L_2)
	.align		4
.L_2:
        /*0010*/ 	.word	index@($__internal_0_$__cuda_sm3x_div_rn_noftz_f32_slowpath)
        /*0014*/ 	.word	0x00000000


	//----- nvinfo : EIATTR_FRAME_SIZE
	.align		4
.L_3:
        /*0018*/ 	.byte	0x04, 0x11
        /*001a*/ 	.short	(.L_5 - .L_4)
	.align		4
.L_4:
        /*001c*/ 	.word	index@(_Z9init_linePfS_i)
        /*0020*/ 	.word	0x00000000


	//----- nvinfo : EIATTR_REGCOUNT
	.align		4
.L_5:
        /*0024*/ 	.byte	0x04, 0x2f
        /*0026*/ 	.short	(.L_7 - .L_6)
	.align		4
.L_6:
        /*0028*/ 	.word	index@(_Z6updatePfS_ii)
        /*002c*/ 	.word	0x00000010


	//----- nvinfo : EIATTR_FRAME_SIZE
	.align		4
.L_7:
        /*0030*/ 	.byte	0x04, 0x11
        /*0032*/ 	.short	(.L_9 - .L_8)
	.align		4
.L_8:
        /*0034*/ 	.word	index@(_Z6updatePfS_ii)
        /*0038*/ 	.word	0x00000000


	//----- nvinfo : EIATTR_MIN_STACK_SIZE
	.align		4
.L_9:
        /*003c*/ 	.byte	0x04, 0x12
        /*003e*/ 	.short	(.L_11 - .L_10)
	.align		4
.L_10:
        /*0040*/ 	.word	index@(_Z6updatePfS_ii)
        /*0044*/ 	.word	0x00000000


	//----- nvinfo : EIATTR_MIN_STACK_SIZE
	.align		4
.L_11:
        /*0048*/ 	.byte	0x04, 0x12
        /*004a*/ 	.short	(.L_13 - .L_12)
	.align		4
.L_12:
        /*004c*/ 	.word	index@(_Z9init_linePfS_i)
        /*0050*/ 	.word	0x00000000
.L_13:


//--------------------- .nv.compat                --------------------------
	.section	.nv.compat,"",@"SHT_CUDA_COMPAT_INFO"
	.align	4
        /*0000*/ 	.byte	0x02, 0x09, 0x00, 0x00, 0x02, 0x02, 0x01, 0x00, 0x02, 0x05, 0x05, 0x00, 0x03, 0x07, 0x01, 0x01
        /*0010*/ 	.byte	0x02, 0x03, 0x00, 0x00, 0x02, 0x06, 0x01, 0x00, 0x04, 0x0b, 0x08, 0x00, 0x01, 0x00, 0x00, 0x00
        /*0020*/ 	.byte	0x00, 0x00, 0x00, 0x00


//--------------------- .nv.info._Z6updatePfS_ii  --------------------------
	.section	.nv.info._Z6updatePfS_ii,"",@"SHT_CUDA_INFO"
	.sectionflags	@""
	.align	4


	//----- nvinfo : EIATTR_CUDA_API_VERSION
	.align		4
        /*0000*/ 	.byte	0x04, 0x37
        /*0002*/ 	.short	(.L_15 - .L_14)
.L_14:
        /*0004*/ 	.word	0x00000082


	//----- nvinfo : EIATTR_KPARAM_INFO
	.align		4
.L_15:
        /*0008*/ 	.byte	0x04, 0x17
        /*000a*/ 	.short	(.L_17 - .L_16)
.L_16:
        /*000c*/ 	.word	0x00000000
        /*0010*/ 	.short	0x0003
        /*0012*/ 	.short	0x0014
        /*0014*/ 	.byte	0x00, 0xf0, 0x11, 0x00


	//----- nvinfo : EIATTR_KPARAM_INFO
	.align		4
.L_17:
        /*0018*/ 	.byte	0x04, 0x17
        /*001a*/ 	.short	(.L_19 - .L_18)
.L_18:
        /*001c*/ 	.word	0x00000000
        /*0020*/ 	.short	0x0002
        /*0022*/ 	.short	0x0010
        /*0024*/ 	.byte	0x00, 0xf0, 0x11, 0x00


	//----- nvinfo : EIATTR_KPARAM_INFO
	.align		4
.L_19:
        /*0028*/ 	.byte	0x04, 0x17
        /*002a*/ 	.short	(.L_21 - .L_20)
.L_20:
        /*002c*/ 	.word	0x00000000
        /*0030*/ 	.short	0x0001
        /*0032*/ 	.short	0x0008
        /*0034*/ 	.byte	0x00, 0xf5, 0x21, 0x00


	//----- nvinfo : EIATTR_KPARAM_INFO
	.align		4
.L_21:
        /*0038*/ 	.byte	0x04, 0x17
        /*003a*/ 	.short	(.L_23 - .L_22)
.L_22:
        /*003c*/ 	.word	0x00000000
        /*0040*/ 	.short	0x0000
        /*0042*/ 	.short	0x0000
        /*0044*/ 	.byte	0x00, 0xf5, 0x21, 0x00


	//----- nvinfo : EIATTR_SPARSE_MMA_MASK
	.align		4
.L_23:
        /*0048*/ 	.byte	0x03, 0x50
        /*004a*/ 	.short	0x0000


	//----- nvinfo : EIATTR_MAXREG_COUNT
	.align		4
        /*004c*/ 	.byte	0x03, 0x1b
        /*004e*/ 	.short	0x00ff


	//----- nvinfo : EIATTR_MERCURY_ISA_VERSION
	.align		4
        /*0050*/ 	.byte	0x03, 0x5f
        /*0052*/ 	.short	0x0101


	//----- nvinfo : EIATTR_VRC_CTA_INIT_COUNT
	.align		4
        /*0054*/ 	.byte	0x02, 0x4a
	.zero		1
	.zero		1


	//----- nvinfo : EIATTR_EXIT_INSTR_OFFSETS
	.align		4
        /*0058*/ 	.byte	0x04, 0x1c
        /*005a*/ 	.short	(.L_25 - .L_24)


	//   ....[0]....
.L_24:
        /*005c*/ 	.word	0x00000070


	//   ....[1]....
        /*0060*/ 	.word	0x00000430


	//----- nvinfo : EIATTR_CBANK_PARAM_SIZE
	.align		4
.L_25:
        /*0064*/ 	.byte	0x03, 0x19
        /*0066*/ 	.short	0x0018


	//----- nvinfo : EIATTR_PARAM_CBANK
	.align		4
        /*0068*/ 	.byte	0x04, 0x0a
        /*006a*/ 	.short	(.L_27 - .L_26)
	.align		4
.L_26:
        /*006c*/ 	.word	index@(.nv.constant0._Z6updatePfS_ii)
        /*0070*/ 	.short	0x0380
        /*0072*/ 	.short	0x0018


	//----- nvinfo : EIATTR_SW_WAR
	.align		4
.L_27:
        /*0074*/ 	.byte	0x04, 0x36
        /*0076*/ 	.short	(.L_29 - .L_28)
.L_28:
        /*0078*/ 	.word	0x00000008
.L_29:


//--------------------- .nv.info._Z9init_linePfS_i --------------------------
	.section	.nv.info._Z9init_linePfS_i,"",@"SHT_CUDA_INFO"
	.sectionflags	@""
	.align	4


	//----- nvinfo : EIATTR_CUDA_API_VERSION
	.align		4
        /*0000*/ 	.byte	0x04, 0x37
        /*0002*/ 	.short	(.L_31 - .L_30)
.L_30:
        /*0004*/ 	.word	0x00000082


	//----- nvinfo : EIATTR_KPARAM_INFO
	.align		4
.L_31:
        /*0008*/ 	.byte	0x04, 0x17
        /*000a*/ 	.short	(.L_33 - .L_32)
.L_32:
        /*000c*/ 	.word	0x00000000
        /*0010*/ 	.short	0x0002
        /*0012*/ 	.short	0x0010
        /*0014*/ 	.byte	0x00, 0xf0, 0x11, 0x00


	//----- nvinfo : EIATTR_KPARAM_INFO
	.align		4
.L_33:
        /*0018*/ 	.byte	0x04, 0x17
        /*001a*/ 	.short	(.L_35 - .L_34)
.L_34:
        /*001c*/ 	.word	0x00000000
        /*0020*/ 	.short	0x0001
        /*0022*/ 	.short	0x0008
        /*0024*/ 	.byte	0x00, 0xf5, 0x21, 0x00


	//----- nvinfo : EIATTR_KPARAM_INFO
	.align		4
.L_35:
        /*0028*/ 	.byte	0x04, 0x17
        /*002a*/ 	.short	(.L_37 - .L_36)
.L_36:
        /*002c*/ 	.word	0x00000000
        /*0030*/ 	.short	0x0000
        /*0032*/ 	.short	0x0000
        /*0034*/ 	.byte	0x00, 0xf5, 0x21, 0x00


	//----- nvinfo : EIATTR_SPARSE_MMA_MASK
	.align		4
.L_37:
        /*0038*/ 	.byte	0x03, 0x50
        /*003a*/ 	.short	0x0000


	//----- nvinfo : EIATTR_MAXREG_COUNT
	.align		4
        /*003c*/ 	.byte	0x03, 0x1b
        /*003e*/ 	.short	0x00ff


	//----- nvinfo : EIATTR_MERCURY_ISA_VERSION
	.align		4
        /*0040*/ 	.byte	0x03, 0x5f
        /*0042*/ 	.short	0x0101


	//----- nvinfo : EIATTR_VRC_CTA_INIT_COUNT
	.align		4
        /*0044*/ 	.byte	0x02, 0x4a
	.zero		1
	.zero		1


	//----- nvinfo : EIATTR_EXIT_INSTR_OFFSETS
	.align		4
        /*0048*/ 	.byte	0x04, 0x1c
        /*004a*/ 	.short	(.L_39 - .L_38)


	//   ....[0]....
.L_38:
        /*004c*/ 	.word	0x00000070


	//   ....[1]....
        /*0050*/ 	.word	0x00000260


	//----- nvinfo : EIATTR_CRS_STACK_SIZE
	.align		4
.L_39:
        /*0054*/ 	.byte	0x04, 0x1e
        /*0056*/ 	.short	(.L_41 - .L_40)
.L_40:
        /*0058*/ 	.word	0x00000000


	//----- nvinfo : EIATTR_CBANK_PARAM_SIZE
	.align		4
.L_41:
        /*005c*/ 	.byte	0x03, 0x19
        /*005e*/ 	.short	0x0014


	//----- nvinfo : EIATTR_PARAM_CBANK
	.align		4
        /*0060*/ 	.byte	0x04, 0x0a
        /*0062*/ 	.short	(.L_43 - .L_42)
	.align		4
.L_42:
        /*0064*/ 	.word	index@(.nv.constant0._Z9init_linePfS_i)
        /*0068*/ 	.short	0x0380
        /*006a*/ 	.short	0x0014


	//----- nvinfo : EIATTR_SW_WAR
	.align		4
.L_43:
        /*006c*/ 	.byte	0x04, 0x36
        /*006e*/ 	.short	(.L_45 - .L_44)
.L_44:
        /*0070*/ 	.word	0x00000008
.L_45:


//--------------------- .nv.callgraph             --------------------------
	.section	.nv.callgraph,"",@"SHT_CUDA_CALLGRAPH"
	.align	4
	.sectionentsize	8
	.align		4
        /*0000*/ 	.word	0x00000000
	.align		4
        /*0004*/ 	.word	0xffffffff
	.align		4
        /*0008*/ 	.word	0x00000000
	.align		4
        /*000c*/ 	.word	0xfffffffe
	.align		4
        /*0010*/ 	.word	0x00000000
	.align		4
        /*0014*/ 	.word	0xfffffffd
	.align		4
        /*0018*/ 	.word	0x00000000
	.align		4
        /*001c*/ 	.word	0xfffffffc


//--------------------- .text._Z6updatePfS_ii     --------------------------
	.section	.text._Z6updatePfS_ii,"ax",@progbits
	.align	128
        .global         _Z6updatePfS_ii
        .type           _Z6updatePfS_ii,@function
        .size           _Z6updatePfS_ii,(.L_x_20 - _Z6updatePfS_ii)
        .other          _Z6updatePfS_ii,@"STO_CUDA_ENTRY STV_DEFAULT"
_Z6updatePfS_ii:
.text._Z6updatePfS_ii:
[----:B------:R-:W-:Y:S01]  /*0000*/  LDC R1, c[0x0][0x37c] ;  /* 0x0000df00ff017b82 */ /* 0x000fe20000000800 */
[----:B------:R-:W0:Y:S07]  /*0010*/  S2R R0, SR_TID.X ;  /* 0x0000000000007919 */ /* 0x000e2e0000002100 */
[----:B------:R-:W0:Y:S01]  /*0020*/  S2UR UR4, SR_CTAID.X ;  /* 0x00000000000479c3 */ /* 0x000e220000002500 */
[----:B------:R-:W1:Y:S07]  /*0030*/  LDCU UR7, c[0x0][0x390] ;  /* 0x00007200ff0777ac */ /* 0x000e6e0008000800 */
[----:B------:R-:W0:Y:S02]  /*0040*/  LDC R7, c[0x0][0x360] ;  /* 0x0000d800ff077b82 */ /* 0x000e240000000800 */
[----:B0-----:R-:W-:-:S05]  /*0050*/  IMAD R7, R7, UR4, R0 ;  /* 0x0000000407077c24 */ /* 0x001fca000f8e0200 */
[----:B-1----:R-:W-:-:S13]  /*0060*/  ISETP.GE.AND P0, PT, R7, UR7, PT ;  /* 0x0000000707007c0c */ /* 0x002fda000bf06270 */
[----:B------:R-:W-:Y:S05]  /*0070*/  @P0 EXIT ;  /* 0x000000000000094d */ /* 0x000fea0003800000 */
[----:B------:R-:W0:Y:S01]  /*0080*/  LDC.64 R2, c[0x0][0x388] ;  /* 0x0000e200ff027b82 */ /* 0x000e220000000a00 */
[----:B------:R-:W1:Y:S01]  /*0090*/  LDCU.64 UR8, c[0x0][0x358] ;  /* 0x00006b00ff0877ac */ /* 0x000e620008000a00 */
[----:B------:R-:W2:Y:S06]  /*00a0*/  LDCU UR5, c[0x0][0x394] ;  /* 0x00007280ff0577ac */ /* 0x000eac0008000800 */
[----:B------:R-:W3:Y:S01]  /*00b0*/  LDC.64 R4, c[0x0][0x380] ;  /* 0x0000e000ff047b82 */ /* 0x000ee20000000a00 */
[----:B0-----:R-:W-:-:S05]  /*00c0*/  IMAD.WIDE R2, R7, 0x4, R2 ;  /* 0x0000000407027825 */ /* 0x001fca00078e0202 */
[----:B-1----:R0:W5:Y:S01]  /*00d0*/  LDG.E R13, desc[UR8][R2.64] ;  /* 0x00000008020d7981 */ /* 0x002162000c1e1900 */
[----:B--2---:R-:W-:-:S09]  /*00e0*/  UISETP.GE.AND UP0, UPT, UR5, 0x1, UPT ;  /* 0x000000010500788c */ /* 0x004fd2000bf06270 */
[----:B0--3--:R-:W-:Y:S05]  /*00f0*/  BRA.U !UP0, `(.L_x_0) ;  /* 0x0000000108c87547 */ /* 0x009fea000b800000 */
[----:B------:R-:W-:-:S05]  /*0100*/  IMAD.WIDE R4, R7, 0x4, R4 ;  /* 0x0000000407047825 */ /* 0x000fca00078e0204 */
[----:B------:R0:W5:Y:S01]  /*0110*/  LDG.E R0, desc[UR8][R4.64] ;  /* 0x0000000804007981 */ /* 0x000162000c1e1900 */
[----:B------:R-:W-:Y:S02]  /*0120*/  UISETP.GE.U32.AND UP1, UPT, UR5, 0x4, UPT ;  /* 0x000000040500788c */ /* 0x000fe4000bf26070 */
[----:B------:R-:W-:Y:S02]  /*0130*/  UIADD3 UR6, UPT, UPT, UR7, -0x1, URZ ;  /* 0xffffffff07067890 */ /* 0x000fe4000fffe0ff */
[----:B------:R-:W-:-:S04]  /*0140*/  ULOP3.LUT UR4, UR5, 0x3, URZ, 0xc0, !UPT ;  /* 0x0000000305047892 */ /* 0x000fc8000f8ec0ff */
[----:B------:R-:W-:Y:S01]  /*0150*/  ISETP.NE.AND P0, PT, R7, UR6, PT ;  /* 0x0000000607007c0c */ /* 0x000fe2000bf05270 */
[----:B------:R-:W-:-:S03]  /*0160*/  UISETP.NE.AND UP0, UPT, UR4, URZ, UPT ;  /* 0x000000ff0400728c */ /* 0x000fc6000bf05270 */
[----:B------:R-:W-:Y:S01]  /*0170*/  ISETP.EQ.OR P0, PT, R7, RZ, !P0 ;  /* 0x000000ff0700720c */ /* 0x000fe20004702670 */
[----:B0-----:R-:W-:-:S12]  /*0180*/  BRA.U !UP1, `(.L_x_1) ;  /* 0x00000001096c7547 */ /* 0x001fd8000b800000 */
[----:B------:R-:W-:-:S04]  /*0190*/  ULOP3.LUT UR5, UR5, 0x7ffffffc, URZ, 0xc0, !UPT ;  /* 0x7ffffffc05057892 */ /* 0x000fc8000f8ec0ff */
[----:B------:R-:W-:-:S12]  /*01a0*/  UIADD3 UR5, UPT, UPT, -UR5, URZ, URZ ;  /* 0x000000ff05057290 */ /* 0x000fd8000fffe1ff */
.L_x_2:
[----:B-----5:R-:W-:Y:S01]  /*01b0*/  @!P0 F2F.F64.F32 R6, R0 ;  /* 0x0000000000068310 */ /* 0x020fe20000201800 */
[----:B------:R-:W-:Y:S01]  /*01c0*/  UMOV UR10, 0x51eb851f ;  /* 0x51eb851f000a7882 */ /* 0x000fe20000000000 */
[----:B------:R-:W-:Y:S01]  /*01d0*/  UMOV UR11, 0x3ffd1eb8 ;  /* 0x3ffd1eb8000b7882 */ /* 0x000fe20000000000 */
[----:B------:R-:W-:Y:S01]  /*01e0*/  @!P0 IMAD.MOV.U32 R8, RZ, RZ, 0x51eb851f ;  /* 0x51eb851fff088424 */ /* 0x000fe200078e00ff */
[----:B------:R-:W-:Y:S01]  /*01f0*/  UIADD3 UR5, UPT, UPT, UR5, 0x4, URZ ;  /* 0x0000000405057890 */ /* 0x000fe2000fffe0ff */
[----:B------:R-:W-:-:S03]  /*0200*/  @!P0 IMAD.MOV.U32 R9, RZ, RZ, 0x3ffd1eb8 ;  /* 0x3ffd1eb8ff098424 */ /* 0x000fc600078e00ff */
[----:B------:R-:W0:Y:S01]  /*0210*/  @!P0 F2F.F64.F32 R4, R13 ;  /* 0x0000000d00048310 */ /* 0x000e220000201800 */
[----:B------:R-:W-:-:S07]  /*0220*/  UISETP.NE.AND UP1, UPT, UR5, URZ, UPT ;  /* 0x000000ff0500728c */ /* 0x000fce000bf25270 */
[----:B------:R-:W-:Y:S01]  /*0230*/  @!P0 F2F.F64.F32 R10, R13 ;  /* 0x0000000d000a8310 */ /* 0x000fe20000201800 */
[----:B0-----:R-:W-:Y:S01]  /*0240*/  @!P0 DFMA R6, R4, UR10, -R6 ;  /* 0x0000000a04068c2b */ /* 0x001fe20008000806 */
[----:B------:R-:W-:-:S06]  /*0250*/  CS2R R4, SRZ ;  /* 0x0000000000047805 */ /* 0x000fcc000001ff00 */
[----:B------:R-:W0:Y:S08]  /*0260*/  @!P0 F2F.F32.F64 R12, R6 ;  /* 0x00000006000c8310 */ /* 0x000e300000301000 */
[----:B0-----:R-:W0:Y:S02]  /*0270*/  @!P0 F2F.F64.F32 R4, R12 ;  /* 0x0000000c00048310 */ /* 0x001e240000201800 */
[----:B0-----:R-:W-:Y:S01]  /*0280*/  @!P0 DFMA R10, R4, R8, -R10 ;  /* 0x00000008040a822b */ /* 0x001fe2000000080a */
[----:B------:R-:W-:-:S09]  /*0290*/  CS2R R8, SRZ ;  /* 0x0000000000087805 */ /* 0x000fd2000001ff00 */
[----:B------:R-:W0:Y:S08]  /*02a0*/  @!P0 F2F.F32.F64 R10, R10 ;  /* 0x0000000a000a8310 */ /* 0x000e300000301000 */
[----:B0-----:R-:W0:Y:S02]  /*02b0*/  @!P0 F2F.F64.F32 R8, R10 ;  /* 0x0000000a00088310 */ /* 0x001e240000201800 */
[----:B0-----:R-:W-:-:S10]  /*02c0*/  DFMA R4, R8, UR10, -R4 ;  /* 0x0000000a08047c2b */ /* 0x001fd40008000804 */
[----:B------:R-:W0:Y:S02]  /*02d0*/  F2F.F32.F64 R4, R4 ;  /* 0x0000000400047310 */ /* 0x000e240000301000 */
[----:B0-----:R-:W-:-:S06]  /*02e0*/  FSEL R0, R4, RZ, !P0 ;  /* 0x000000ff04007208 */ /* 0x001fcc0004000000 */
[----:B------:R-:W0:Y:S02]  /*02f0*/  F2F.F64.F32 R6, R0 ;  /* 0x0000000000067310 */ /* 0x000e240000201800 */
[----:B0-----:R-:W-:-:S10]  /*0300*/  DFMA R6, R6, UR10, -R8 ;  /* 0x0000000a06067c2b */ /* 0x001fd40008000808 */
[----:B------:R-:W0:Y:S02]  /*0310*/  F2F.F32.F64 R6, R6 ;  /* 0x0000000600067310 */ /* 0x000e240000301000 */
[----:B0-----:R-:W-:Y:S01]  /*0320*/  FSEL R13, R6, RZ, !P0 ;  /* 0x000000ff060d7208 */ /* 0x001fe20004000000 */
[----:B------:R-:W-:Y:S06]  /*0330*/  BRA.U UP1, `(.L_x_2) ;  /* 0xfffffffd019c7547 */ /* 0x000fec000b83ffff */
.L_x_1:
[----:B------:R-:W-:Y:S05]  /*0340*/  BRA.U !UP0, `(.L_x_0) ;  /* 0x0000000108347547 */ /* 0x000fea000b800000 */
[----:B------:R-:W-:Y:S01]  /*0350*/  @!P0 MOV R8, 0x51eb851f ;  /* 0x51eb851f00088802 */ /* 0x000fe20000000f00 */
[----:B------:R-:W-:Y:S01]  /*0360*/  @!P0 IMAD.MOV.U32 R9, RZ, RZ, 0x3ffd1eb8 ;  /* 0x3ffd1eb8ff098424 */ /* 0x000fe200078e00ff */
[----:B------:R-:W-:-:S12]  /*0370*/  UIADD3 UR4, UPT, UPT, -UR4, URZ, URZ ;  /* 0x000000ff04047290 */ /* 0x000fd8000fffe1ff */
.L_x_3:
[----:B-1---5:R-:W-:Y:S01]  /*0380*/  MOV R10, R13 ;  /* 0x0000000d000a7202 */ /* 0x022fe20000000f00 */
[----:B0-----:R0:W-:Y:S01]  /*0390*/  @!P0 F2F.F64.F32 R6, R0 ;  /* 0x0000000000068310 */ /* 0x0011e20000201800 */
[----:B------:R-:W-:Y:S01]  /*03a0*/  IMAD.MOV.U32 R13, RZ, RZ, RZ ;  /* 0x000000ffff0d7224 */ /* 0x000fe200078e00ff */
[----:B------:R-:W-:-:S04]  /*03b0*/  UIADD3 UR4, UPT, UPT, UR4, 0x1, URZ ;  /* 0x0000000104047890 */ /* 0x000fc8000fffe0ff */
[----:B------:R-:W-:Y:S02]  /*03c0*/  UISETP.NE.AND UP0, UPT, UR4, URZ, UPT ;  /* 0x000000ff0400728c */ /* 0x000fe4000bf05270 */
[----:B------:R-:W1:Y:S01]  /*03d0*/  @!P0 F2F.F64.F32 R4, R10 ;  /* 0x0000000a00048310 */ /* 0x000e620000201800 */
[----:B0-----:R-:W-:Y:S01]  /*03e0*/  MOV R0, R10 ;  /* 0x0000000a00007202 */ /* 0x001fe20000000f00 */
[----:B-1----:R-:W-:-:S06]  /*03f0*/  @!P0 DFMA R4, R4, R8, -R6 ;  /* 0x000000080404822b */ /* 0x002fcc0000000806 */
[----:B------:R0:W1:Y:S01]  /*0400*/  @!P0 F2F.F32.F64 R13, R4 ;  /* 0x00000004000d8310 */ /* 0x0000620000301000 */
[----:B------:R-:W-:Y:S05]  /*0410*/  BRA.U UP0, `(.L_x_3) ;  /* 0xfffffffd00d87547 */ /* 0x000fea000b83ffff */
.L_x_0:
[----:B-1---5:R-:W-:Y:S01]  /*0420*/  STG.E desc[UR8][R2.64], R13 ;  /* 0x0000000d02007986 */ /* 0x022fe2000c101908 */
[----:B------:R-:W-:Y:S05]  /*0430*/  EXIT ;  /* 0x000000000000794d */ /* 0x000fea0003800000 */
.L_x_4:
[----:B------:R-:W-:-:S00]  /*0440*/  BRA `(.L_x_4) ;  /* 0xfffffffc00fc7947 */ /* 0x000fc0000383ffff */
[----:B------:R-:W-:-:S00]  /*0450*/  NOP ;  /* 0x0000000000007918 */ /* 0x000fc00000000000 */
        /* <DEDUP_REMOVED lines=10> */
.L_x_20:


//--------------------- .text._Z9init_linePfS_i   --------------------------
	.section	.text._Z9init_linePfS_i,"ax",@progbits
	.align	128
        .global         _Z9init_linePfS_i
        .type           _Z9init_linePfS_i,@function
        .size           _Z9init_linePfS_i,(.L_x_19 - _Z9init_linePfS_i)
        .other          _Z9init_linePfS_i,@"STO_CUDA_ENTRY STV_DEFAULT"
_Z9init_linePfS_i:
.text._Z9init_linePfS_i:
        /* <DEDUP_REMOVED lines=8> */
[----:B------:R-:W-:Y:S01]  /*0080*/  UIADD3 UR4, UPT, UPT, UR4, -0x1, URZ ;  /* 0xffffffff04047890 */ /* 0x000fe2000fffe0ff */
[----:B------:R-:W-:Y:S01]  /*0090*/  I2FP.F32.S32 R0, R2 ;  /* 0x0000000200007245 */ /* 0x000fe20000201400 */
[----:B------:R-:W-:Y:S04]  /*00a0*/  BSSY.RECONVERGENT B0, `(.L_x_5) ;  /* 0x000000e000007945 */ /* 0x000fe80003800200 */
[----:B------:R-:W-:-:S04]  /*00b0*/  I2FP.F32.S32 R3, UR4 ;  /* 0x0000000400037c45 */ /* 0x000fc80008201400 */
[----:B------:R-:W0:Y:S01]  /*00c0*/  MUFU.RCP R4, R3 ;  /* 0x0000000300047308 */ /* 0x000e220000001000 */
[----:B------:R-:W1:Y:S07]  /*00d0*/  LDCU.64 UR4, c[0x0][0x358] ;  /* 0x00006b00ff0477ac */ /* 0x000e6e0008000a00 */
[----:B------:R-:W2:Y:S01]  /*00e0*/  FCHK P0, R0, R3 ;  /* 0x0000000300007302 */ /* 0x000ea20000000000 */
[----:B0-----:R-:W-:-:S04]  /*00f0*/  FFMA R5, -R3, R4, 1 ;  /* 0x3f80000003057423 */ /* 0x001fc80000000104 */
[----:B------:R-:W-:-:S04]  /*0100*/  FFMA R5, R4, R5, R4 ;  /* 0x0000000504057223 */ /* 0x000fc80000000004 */
[----:B------:R-:W-:-:S04]  /*0110*/  FFMA R4, R0, R5, RZ ;  /* 0x0000000500047223 */ /* 0x000fc800000000ff */
[----:B------:R-:W-:-:S04]  /*0120*/  FFMA R6, -R3, R4, R0 ;  /* 0x0000000403067223 */ /* 0x000fc80000000100 */
[----:B------:R-:W-:Y:S01]  /*0130*/  FFMA R10, R5, R6, R4 ;  /* 0x00000006050a7223 */ /* 0x000fe20000000004 */
[----:B-12---:R-:W-:Y:S06]  /*0140*/  @!P0 BRA `(.L_x_6) ;  /* 0x00000000000c8947 */ /* 0x006fec0003800000 */
[----:B------:R-:W-:-:S07]  /*0150*/  MOV R4, 0x170 ;  /* 0x0000017000047802 */ /* 0x000fce0000000f00 */
[----:B------:R-:W-:Y:S05]  /*0160*/  CALL.REL.NOINC `($__internal_0_$__cuda_sm3x_div_rn_noftz_f32_slowpath) ;  /* 0x0000000000407944 */ /* 0x000fea0003c00000 */
[----:B------:R-:W-:-:S07]  /*0170*/  IMAD.MOV.U32 R10, RZ, RZ, R0 ;  /* 0x000000ffff0a7224 */ /* 0x000fce00078e0000 */
.L_x_6:
[----:B------:R-:W-:Y:S05]  /*0180*/  BSYNC.RECONVERGENT B0 ;  /* 0x0000000000007941 */ /* 0x000fea0003800200 */
.L_x_5:
[----:B------:R-:W0:Y:S01]  /*0190*/  F2F.F64.F32 R4, R10 ;  /* 0x0000000a00047310 */ /* 0x000e220000201800 */
[----:B------:R-:W-:Y:S01]  /*01a0*/  UMOV UR6, 0x53c8d4f1 ;  /* 0x53c8d4f100067882 */ /* 0x000fe20000000000 */
[----:B------:R-:W-:Y:S01]  /*01b0*/  UMOV UR7, 0x401921fb ;  /* 0x401921fb00077882 */ /* 0x000fe20000000000 */
[----:B------:R-:W1:Y:S08]  /*01c0*/  LDC.64 R6, c[0x0][0x388] ;  /* 0x0000e200ff067b82 */ /* 0x000e700000000a00 */
[----:B------:R-:W2:Y:S01]  /*01d0*/  LDC.64 R8, c[0x0][0x380] ;  /* 0x0000e000ff087b82 */ /* 0x000ea20000000a00 */
[----:B0-----:R-:W-:-:S10]  /*01e0*/  DMUL R4, R4, UR6 ;  /* 0x0000000604047c28 */ /* 0x001fd40008000000 */
[----:B------:R-:W0:Y:S01]  /*01f0*/  F2F.F32.F64 R4, R4 ;  /* 0x0000000400047310 */ /* 0x000e220000301000 */
[----:B-1----:R-:W-:-:S04]  /*0200*/  IMAD.WIDE R6, R2, 0x4, R6 ;  /* 0x0000000402067825 */ /* 0x002fc800078e0206 */
[----:B--2---:R-:W-:-:S04]  /*0210*/  IMAD.WIDE R2, R2, 0x4, R8 ;  /* 0x0000000402027825 */ /* 0x004fc800078e0208 */
[----:B0-----:R-:W-:-:S06]  /*0220*/  FMUL.RZ R11, R4, 0.15915493667125701904 ;  /* 0x3e22f983040b7820 */ /* 0x001fcc000040c000 */
[----:B------:R-:W0:Y:S02]  /*0230*/  MUFU.SIN R11, R11 ;  /* 0x0000000b000b7308 */ /* 0x000e240000000400 */
[----:B0-----:R-:W-:Y:S04]  /*0240*/  STG.E desc[UR4][R6.64], R11 ;  /* 0x0000000b06007986 */ /* 0x001fe8000c101904 */
[----:B------:R-:W-:Y:S01]  /*0250*/  STG.E desc[UR4][R2.64], R11 ;  /* 0x0000000b02007986 */ /* 0x000fe2000c101904 */
[----:B------:R-:W-:Y:S05]  /*0260*/  EXIT ;  /* 0x000000000000794d */ /* 0x000fea0003800000 */
        .weak           $__internal_0_$__cuda_sm3x_div_rn_noftz_f32_slowpath
        .type           $__internal_0_$__cuda_sm3x_div_rn_noftz_f32_slowpath,@function
        .size           $__internal_0_$__cuda_sm3x_div_rn_noftz_f32_slowpath,(.L_x_19 - $__internal_0_$__cuda_sm3x_div_rn_noftz_f32_slowpath)
$__internal_0_$__cuda_sm3x_div_rn_noftz_f32_slowpath:
[--C-:B------:R-:W-:Y:S01]  /*0270*/  SHF.R.U32.HI R6, RZ, 0x17, R3.reuse ;  /* 0x00000017ff067819 */ /* 0x100fe20000011603 */
[----:B------:R-:W-:Y:S01]  /*0280*/  BSSY.RECONVERGENT B1, `(.L_x_7) ;  /* 0x0000064000017945 */ /* 0x000fe20003800200 */
[--C-:B------:R-:W-:Y:S01]  /*0290*/  SHF.R.U32.HI R5, RZ, 0x17, R0.reuse ;  /* 0x00000017ff057819 */ /* 0x100fe20000011600 */
[----:B------:R-:W-:Y:S01]  /*02a0*/  IMAD.MOV.U32 R7, RZ, RZ, R0 ;  /* 0x000000ffff077224 */ /* 0x000fe200078e0000 */
[----:B------:R-:W-:Y:S01]  /*02b0*/  LOP3.LUT R6, R6, 0xff, RZ, 0xc0, !PT ;  /* 0x000000ff06067812 */ /* 0x000fe200078ec0ff */
[----:B------:R-:W-:Y:S01]  /*02c0*/  IMAD.MOV.U32 R8, RZ, RZ, R3 ;  /* 0x000000ffff087224 */ /* 0x000fe200078e0003 */
[----:B------:R-:W-:-:S03]  /*02d0*/  LOP3.LUT R5, R5, 0xff, RZ, 0xc0, !PT ;  /* 0x000000ff05057812 */ /* 0x000fc600078ec0ff */
[----:B------:R-:W-:Y:S02]  /*02e0*/  VIADD R11, R6, 0xffffffff ;  /* 0xffffffff060b7836 */ /* 0x000fe40000000000 */
[----:B------:R-:W-:-:S03]  /*02f0*/  VIADD R10, R5, 0xffffffff ;  /* 0xffffffff050a7836 */ /* 0x000fc60000000000 */
[----:B------:R-:W-:-:S04]  /*0300*/  ISETP.GT.U32.AND P0, PT, R11, 0xfd, PT ;  /* 0x000000fd0b00780c */ /* 0x000fc80003f04070 */
[----:B------:R-:W-:-:S13]  /*0310*/  ISETP.GT.U32.OR P0, PT, R10, 0xfd, P0 ;  /* 0x000000fd0a00780c */ /* 0x000fda0000704470 */
[----:B------:R-:W-:Y:S01]  /*0320*/  @!P0 IMAD.MOV.U32 R9, RZ, RZ, RZ ;  /* 0x000000ffff098224 */ /* 0x000fe200078e00ff */
[----:B------:R-:W-:Y:S06]  /*0330*/  @!P0 BRA `(.L_x_8) ;  /* 0x00000000005c8947 */ /* 0x000fec0003800000 */
[----:B------:R-:W-:Y:S02]  /*0340*/  FSETP.GTU.FTZ.AND P0, PT, |R0|, +INF , PT ;  /* 0x7f8000000000780b */ /* 0x000fe40003f1c200 */
[----:B------:R-:W-:-:S04]  /*0350*/  FSETP.GTU.FTZ.AND P1, PT, |R3|, +INF , PT ;  /* 0x7f8000000300780b */ /* 0x000fc80003f3c200 */
[----:B------:R-:W-:-:S13]  /*0360*/  PLOP3.LUT P0, PT, P0, P1, PT, 0xf8, 0x8f ;  /* 0x00000000008f781c */ /* 0x000fda0000703f70 */
[----:B------:R-:W-:Y:S05]  /*0370*/  @P0 BRA `(.L_x_9) ;  /* 0x00000004004c0947 */ /* 0x000fea0003800000 */
[----:B------:R-:W-:-:S13]  /*0380*/  LOP3.LUT P0, RZ, R8, 0x7fffffff, R7, 0xc8, !PT ;  /* 0x7fffffff08ff7812 */ /* 0x000fda000780c807 */
[----:B------:R-:W-:Y:S05]  /*0390*/  @!P0 BRA `(.L_x_10) ;  /* 0x00000004003c8947 */ /* 0x000fea0003800000 */
[C---:B------:R-:W-:Y:S02]  /*03a0*/  FSETP.NEU.FTZ.AND P2, PT, |R0|.reuse, +INF , PT ;  /* 0x7f8000000000780b */ /* 0x040fe40003f5d200 */
[----:B------:R-:W-:Y:S02]  /*03b0*/  FSETP.NEU.FTZ.AND P1, PT, |R3|, +INF , PT ;  /* 0x7f8000000300780b */ /* 0x000fe40003f3d200 */
[----:B------:R-:W-:-:S11]  /*03c0*/  FSETP.NEU.FTZ.AND P0, PT, |R0|, +INF , PT ;  /* 0x7f8000000000780b */ /* 0x000fd60003f1d200 */
[----:B------:R-:W-:Y:S05]  /*03d0*/  @!P1 BRA !P2, `(.L_x_10) ;  /* 0x00000004002c9947 */ /* 0x000fea0005000000 */
[----:B------:R-:W-:-:S04]  /*03e0*/  LOP3.LUT P2, RZ, R7, 0x7fffffff, RZ, 0xc0, !PT ;  /* 0x7fffffff07ff7812 */ /* 0x000fc8000784c0ff */
[----:B------:R-:W-:-:S13]  /*03f0*/  PLOP3.LUT P1, PT, P1, P2, PT, 0x2f, 0xf2 ;  /* 0x0000000000f2781c */ /* 0x000fda0000f24577 */
[----:B------:R-:W-:Y:S05]  /*0400*/  @P1 BRA `(.L_x_11) ;  /* 0x0000000400181947 */ /* 0x000fea0003800000 */
[----:B------:R-:W-:-:S04]  /*0410*/  LOP3.LUT P1, RZ, R8, 0x7fffffff, RZ, 0xc0, !PT ;  /* 0x7fffffff08ff7812 */ /* 0x000fc8000782c0ff */
[----:B------:R-:W-:-:S13]  /*0420*/  PLOP3.LUT P0, PT, P0, P1, PT, 0x2f, 0xf2 ;  /* 0x0000000000f2781c */ /* 0x000fda0000702577 */
[----:B------:R-:W-:Y:S05]  /*0430*/  @P0 BRA `(.L_x_12) ;  /* 0x0000000400000947 */ /* 0x000fea0003800000 */
[----:B------:R-:W-:Y:S02]  /*0440*/  ISETP.GE.AND P0, PT, R10, RZ, PT ;  /* 0x000000ff0a00720c */ /* 0x000fe40003f06270 */
[----:B------:R-:W-:-:S11]  /*0450*/  ISETP.GE.AND P1, PT, R11, RZ, PT ;  /* 0x000000ff0b00720c */ /* 0x000fd60003f26270 */
[----:B------:R-:W-:Y:S02]  /*0460*/  @P0 IMAD.MOV.U32 R9, RZ, RZ, RZ ;  /* 0x000000ffff090224 */ /* 0x000fe400078e00ff */
[----:B------:R-:W-:Y:S01]  /*0470*/  @!P0 FFMA R7, R0, 1.84467440737095516160e+19, RZ ;  /* 0x5f80000000078823 */ /* 0x000fe200000000ff */
[----:B------:R-:W-:Y:S02]  /*0480*/  @!P0 IMAD.MOV.U32 R9, RZ, RZ, -0x40 ;  /* 0xffffffc0ff098424 */ /* 0x000fe400078e00ff */
[----:B------:R-:W-:Y:S02]  /*0490*/  @!P1 FFMA R8, R3, 1.84467440737095516160e+19, RZ ;  /* 0x5f80000003089823 */ /* 0x000fe400000000ff */
[----:B------:R-:W-:-:S07]  /*04a0*/  @!P1 VIADD R9, R9, 0x40 ;  /* 0x0000004009099836 */ /* 0x000fce0000000000 */
.L_x_8:
[----:B------:R-:W-:Y:S01]  /*04b0*/  LEA R3, R6, 0xc0800000, 0x17 ;  /* 0xc080000006037811 */ /* 0x000fe200078eb8ff */
[----:B------:R-:W-:Y:S01]  /*04c0*/  VIADD R5, R5, 0xffffff81 ;  /* 0xffffff8105057836 */ /* 0x000fe20000000000 */
[----:B------:R-:W-:Y:S03]  /*04d0*/  BSSY.RECONVERGENT B2, `(.L_x_13) ;  /* 0x0000035000027945 */ /* 0x000fe60003800200 */
[----:B------:R-:W-:Y:S01]  /*04e0*/  IMAD.IADD R3, R8, 0x1, -R3 ;  /* 0x0000000108037824 */ /* 0x000fe200078e0a03 */
[C---:B------:R-:W-:Y:S01]  /*04f0*/  IADD3 R6, PT, PT, R5.reuse, 0x7f, -R6 ;  /* 0x0000007f05067810 */ /* 0x040fe20007ffe806 */
[----:B------:R-:W-:Y:S02]  /*0500*/  IMAD R0, R5, -0x800000, R7 ;  /* 0xff80000005007824 */ /* 0x000fe400078e0207 */
[----:B------:R-:W0:Y:S01]  /*0510*/  MUFU.RCP R8, R3 ;  /* 0x0000000300087308 */ /* 0x000e220000001000 */
[----:B------:R-:W-:Y:S01]  /*0520*/  FADD.FTZ R11, -R3, -RZ ;  /* 0x800000ff030b7221 */ /* 0x000fe20000010100 */
[----:B------:R-:W-:-:S03]  /*0530*/  IMAD.IADD R6, R6, 0x1, R9 ;  /* 0x0000000106067824 */ /* 0x000fc600078e0209 */
[----:B0-----:R-:W-:-:S04]  /*0540*/  FFMA R13, R8, R11, 1 ;  /* 0x3f800000080d7423 */ /* 0x001fc8000000000b */
[----:B------:R-:W-:-:S04]  /*0550*/  FFMA R10, R8, R13, R8 ;  /* 0x0000000d080a7223 */ /* 0x000fc80000000008 */
[----:B------:R-:W-:-:S04]  /*0560*/  FFMA R7, R0, R10, RZ ;  /* 0x0000000a00077223 */ /* 0x000fc800000000ff */
[----:B------:R-:W-:-:S04]  /*0570*/  FFMA R8, R11, R7, R0 ;  /* 0x000000070b087223 */ /* 0x000fc80000000000 */
[----:B------:R-:W-:-:S04]  /*0580*/  FFMA R7, R10, R8, R7 ;  /* 0x000000080a077223 */ /* 0x000fc80000000007 */
[----:B------:R-:W-:-:S04]  /*0590*/  FFMA R8, R11, R7, R0 ;  /* 0x000000070b087223 */ /* 0x000fc80000000000 */
[----:B------:R-:W-:-:S05]  /*05a0*/  FFMA R0, R10, R8, R7 ;  /* 0x000000080a007223 */ /* 0x000fca0000000007 */
[----:B------:R-:W-:-:S04]  /*05b0*/  SHF.R.U32.HI R3, RZ, 0x17, R0 ;  /* 0x00000017ff037819 */ /* 0x000fc80000011600 */
[----:B------:R-:W-:-:S05]  /*05c0*/  LOP3.LUT R3, R3, 0xff, RZ, 0xc0, !PT ;  /* 0x000000ff03037812 */ /* 0x000fca00078ec0ff */
[----:B------:R-:W-:-:S04]  /*05d0*/  IMAD.IADD R9, R3, 0x1, R6 ;  /* 0x0000000103097824 */ /* 0x000fc800078e0206 */
[----:B------:R-:W-:-:S05]  /*05e0*/  VIADD R3, R9, 0xffffffff ;  /* 0xffffffff09037836 */ /* 0x000fca0000000000 */
[----:B------:R-:W-:-:S13]  /*05f0*/  ISETP.GE.U32.AND P0, PT, R3, 0xfe, PT ;  /* 0x000000fe0300780c */ /* 0x000fda0003f06070 */
[----:B------:R-:W-:Y:S05]  /*0600*/  @!P0 BRA `(.L_x_14) ;  /* 0x0000000000808947 */ /* 0x000fea0003800000 */
[----:B------:R-:W-:-:S13]  /*0610*/  ISETP.GT.AND P0, PT, R9, 0xfe, PT ;  /* 0x000000fe0900780c */ /* 0x000fda0003f04270 */
[----:B------:R-:W-:Y:S05]  /*0620*/  @P0 BRA `(.L_x_15) ;  /* 0x00000000006c0947 */ /* 0x000fea0003800000 */
[----:B------:R-:W-:-:S13]  /*0630*/  ISETP.GE.AND P0, PT, R9, 0x1, PT ;  /* 0x000000010900780c */ /* 0x000fda0003f06270 */
[----:B------:R-:W-:Y:S05]  /*0640*/  @P0 BRA `(.L_x_16) ;  /* 0x0000000000740947 */ /* 0x000fea0003800000 */
[----:B------:R-:W-:Y:S02]  /*0650*/  ISETP.GE.AND P0, PT, R9, -0x18, PT ;  /* 0xffffffe80900780c */ /* 0x000fe40003f06270 */
[----:B------:R-:W-:-:S11]  /*0660*/  LOP3.LUT R0, R0, 0x80000000, RZ, 0xc0, !PT ;  /* 0x8000000000007812 */ /* 0x000fd600078ec0ff */
[----:B------:R-:W-:Y:S05]  /*0670*/  @!P0 BRA `(.L_x_16) ;  /* 0x0000000000688947 */ /* 0x000fea0003800000 */
[CCC-:B------:R-:W-:Y:S01]  /*0680*/  FFMA.RZ R3, R10.reuse, R8.reuse, R7.reuse ;  /* 0x000000080a037223 */ /* 0x1c0fe2000000c007 */
[CCC-:B------:R-:W-:Y:S01]  /*0690*/  FFMA.RM R6, R10.reuse, R8.reuse, R7.reuse ;  /* 0x000000080a067223 */ /* 0x1c0fe20000004007 */
[C---:B------:R-:W-:Y:S02]  /*06a0*/  ISETP.NE.AND P2, PT, R9.reuse, RZ, PT ;  /* 0x000000ff0900720c */ /* 0x040fe40003f45270 */
[----:B------:R-:W-:Y:S02]  /*06b0*/  ISETP.NE.AND P1, PT, R9, RZ, PT ;  /* 0x000000ff0900720c */ /* 0x000fe40003f25270 */
[----:B------:R-:W-:Y:S01]  /*06c0*/  LOP3.LUT R5, R3, 0x7fffff, RZ, 0xc0, !PT ;  /* 0x007fffff03057812 */ /* 0x000fe200078ec0ff */
[----:B------:R-:W-:Y:S01]  /*06d0*/  FFMA.RP R3, R10, R8, R7 ;  /* 0x000000080a037223 */ /* 0x000fe20000008007 */
[----:B------:R-:W-:Y:S02]  /*06e0*/  VIADD R8, R9, 0x20 ;  /* 0x0000002009087836 */ /* 0x000fe40000000000 */
[----:B------:R-:W-:Y:S01]  /*06f0*/  LOP3.LUT R5, R5, 0x800000, RZ, 0xfc, !PT ;  /* 0x0080000005057812 */ /* 0x000fe200078efcff */
[----:B------:R-:W-:Y:S01]  /*0700*/  IMAD.MOV R7, RZ, RZ, -R9 ;  /* 0x000000ffff077224 */ /* 0x000fe200078e0a09 */
[----:B------:R-:W-:-:S02]  /*0710*/  FSETP.NEU.FTZ.AND P0, PT, R3, R6, PT ;  /* 0x000000060300720b */ /* 0x000fc40003f1d000 */
[----:B------:R-:W-:Y:S02]  /*0720*/  SHF.L.U32 R8, R5, R8, RZ ;  /* 0x0000000805087219 */ /* 0x000fe400000006ff */
[----:B------:R-:W-:Y:S02]  /*0730*/  SEL R6, R7, RZ, P2 ;  /* 0x000000ff07067207 */ /* 0x000fe40001000000 */
[----:B------:R-:W-:Y:S02]  /*0740*/  ISETP.NE.AND P1, PT, R8, RZ, P1 ;  /* 0x000000ff0800720c */ /* 0x000fe40000f25270 */
[----:B------:R-:W-:Y:S02]  /*0750*/  SHF.R.U32.HI R6, RZ, R6, R5 ;  /* 0x00000006ff067219 */ /* 0x000fe40000011605 */
[----:B------:R-:W-:Y:S02]  /*0760*/  PLOP3.LUT P0, PT, P0, P1, PT, 0xf8, 0x8f ;  /* 0x00000000008f781c */ /* 0x000fe40000703f70 */
[----:B------:R-:W-:-:S02]  /*0770*/  SHF.R.U32.HI R8, RZ, 0x1, R6 ;  /* 0x00000001ff087819 */ /* 0x000fc40000011606 */
[----:B------:R-:W-:-:S04]  /*0780*/  SEL R3, RZ, 0x1, !P0 ;  /* 0x00000001ff037807 */ /* 0x000fc80004000000 */
[----:B------:R-:W-:-:S04]  /*0790*/  LOP3.LUT R3, R3, 0x1, R8, 0xf8, !PT ;  /* 0x0000000103037812 */ /* 0x000fc800078ef808 */
[----:B------:R-:W-:-:S05]  /*07a0*/  LOP3.LUT R3, R3, R6, RZ, 0xc0, !PT ;  /* 0x0000000603037212 */ /* 0x000fca00078ec0ff */
[----:B------:R-:W-:-:S05]  /*07b0*/  IMAD.IADD R3, R8, 0x1, R3 ;  /* 0x0000000108037824 */ /* 0x000fca00078e0203 */
[----:B------:R-:W-:Y:S01]  /*07c0*/  LOP3.LUT R0, R3, R0, RZ, 0xfc, !PT ;  /* 0x0000000003007212 */ /* 0x000fe200078efcff */
[----:B------:R-:W-:Y:S06]  /*07d0*/  BRA `(.L_x_16) ;  /* 0x0000000000107947 */ /* 0x000fec0003800000 */
.L_x_15:
[----:B------:R-:W-:-:S04]  /*07e0*/  LOP3.LUT R0, R0, 0x80000000, RZ, 0xc0, !PT ;  /* 0x8000000000007812 */ /* 0x000fc800078ec0ff */
[----:B------:R-:W-:Y:S01]  /*07f0*/  LOP3.LUT R0, R0, 0x7f800000, RZ, 0xfc, !PT ;  /* 0x7f80000000007812 */ /* 0x000fe200078efcff */
[----:B------:R-:W-:Y:S06]  /*0800*/  BRA `(.L_x_16) ;  /* 0x0000000000047947 */ /* 0x000fec0003800000 */
.L_x_14:
[----:B------:R-:W-:-:S07]  /*0810*/  IMAD R0, R6, 0x800000, R0 ;  /* 0x0080000006007824 */ /* 0x000fce00078e0200 */
.L_x_16:
[----:B------:R-:W-:Y:S05]  /*0820*/  BSYNC.RECONVERGENT B2 ;  /* 0x0000000000027941 */ /* 0x000fea0003800200 */
.L_x_13:
[----:B------:R-:W-:Y:S05]  /*0830*/  BRA `(.L_x_17) ;  /* 0x0000000000207947 */ /* 0x000fea0003800000 */
.L_x_12:
[----:B------:R-:W-:-:S04]  /*0840*/  LOP3.LUT R0, R8, 0x80000000, R7, 0x48, !PT ;  /* 0x8000000008007812 */ /* 0x000fc800078e4807 */
[----:B------:R-:W-:Y:S01]  /*0850*/  LOP3.LUT R0, R0, 0x7f800000, RZ, 0xfc, !PT ;  /* 0x7f80000000007812 */ /* 0x000fe200078efcff */
[----:B------:R-:W-:Y:S06]  /*0860*/  BRA `(.L_x_17) ;  /* 0x0000000000147947 */ /* 0x000fec0003800000 */
.L_x_11:
[----:B------:R-:W-:Y:S01]  /*0870*/  LOP3.LUT R0, R8, 0x80000000, R7, 0x48, !PT ;  /* 0x8000000008007812 */ /* 0x000fe200078e4807 */
[----:B------:R-:W-:Y:S06]  /*0880*/  BRA `(.L_x_17) ;  /* 0x00000000000c7947 */ /* 0x000fec0003800000 */
.L_x_10:
[----:B------:R-:W0:Y:S01]  /*0890*/  MUFU.RSQ R0, -QNAN ;  /* 0xffc0000000007908 */ /* 0x000e220000001400 */
[----:B------:R-:W-:Y:S05]  /*08a0*/  BRA `(.L_x_17) ;  /* 0x0000000000047947 */ /* 0x000fea0003800000 */
.L_x_9:
[----:B------:R-:W-:-:S07]  /*08b0*/  FADD.FTZ R0, R0, R3 ;  /* 0x0000000300007221 */ /* 0x000fce0000010000 */
.L_x_17:
[----:B------:R-:W-:Y:S05]  /*08c0*/  BSYNC.RECONVERGENT B1 ;  /* 0x0000000000017941 */ /* 0x000fea0003800200 */
.L_x_7:
[----:B------:R-:W-:-:S04]  /*08d0*/  IMAD.MOV.U32 R5, RZ, RZ, 0x0 ;  /* 0x00000000ff057424 */ /* 0x000fc800078e00ff */
[----:B0-----:R-:W-:Y:S05]  /*08e0*/  RET.REL.NODEC R4 `(_Z9init_linePfS_i) ;  /* 0xfffffff404c47950 */ /* 0x001fea0003c3ffff */
.L_x_18:
        /* <DEDUP_REMOVED lines=9> */
.L_x_19:


//--------------------- .nv.shared.reserved.0     --------------------------
	.section	.nv.shared.reserved.0,"aw",@nobits
	.weak		__nv_reservedSMEM_offset_0_alias
	.size		__nv_reservedSMEM_offset_0_alias, 0, 64
	.other		__nv_reservedSMEM_offset_0_alias,@"STO_CUDA_RESERVED_SHARED STV_DEFAULT"
__nv_reservedSMEM_offset_0_alias:
	.zero		0
	.zero		64


//--------------------- .nv.constant0._Z6updatePfS_ii --------------------------
	.section	.nv.constant0._Z6updatePfS_ii,"a",@progbits
	.sectionflags	@""
	.align	4
.nv.constant0._Z6updatePfS_ii:
	.zero		920


//--------------------- .nv.constant0._Z9init_linePfS_i --------------------------
	.section	.nv.constant0._Z9init_linePfS_i,"a",@progbits
	.sectionflags	@""
	.align	4
.nv.constant0._Z9init_linePfS_i:
	.zero		916


//--------------------- SYMBOLS --------------------------

	.type		.nv.reservedSmem.offset0,@object
	.size		.nv.reservedSmem.offset0,0x4
